//
// Generated by NVIDIA NVVM Compiler
//
// Compiler Build ID: CL-36424714
// Cuda compilation tools, release 13.0, V13.0.88
// Based on NVVM 20.0.0
//

.version 9.0
.target sm_100
.address_size 64

	// .globl	_Z13sum_reductionPfS_i
.extern .shared .align 16 .b8 shared_data[];

.visible .entry _Z13sum_reductionPfS_i(
	.param .u64 .ptr .align 1 _Z13sum_reductionPfS_i_param_0,
	.param .u64 .ptr .align 1 _Z13sum_reductionPfS_i_param_1,
	.param .u32 _Z13sum_reductionPfS_i_param_2
)
{
	.reg .pred 	%p<8>;
	.reg .b32 	%r<16>;
	.reg .b32 	%f<6>;
	.reg .b64 	%rd<9>;

	ld.param.u64 	%rd1, [_Z13sum_reductionPfS_i_param_0];
	ld.param.u64 	%rd2, [_Z13sum_reductionPfS_i_param_1];
	ld.param.u32 	%r8, [_Z13sum_reductionPfS_i_param_2];
	mov.u32 	%r1, %tid.x;
	mov.u32 	%r2, %ctaid.x;
	mov.u32 	%r15, %ntid.x;
	mad.lo.s32 	%r4, %r2, %r15, %r1;
	setp.ge.s32 	%p1, %r4, %r8;
	shl.b32 	%r9, %r1, 2;
	mov.u32 	%r10, shared_data;
	add.s32 	%r5, %r10, %r9;
	@%p1 bra 	$L__BB0_2;
	cvta.to.global.u64 	%rd3, %rd1;
	mul.wide.s32 	%rd4, %r4, 4;
	add.s64 	%rd5, %rd3, %rd4;
	ld.global.f32 	%f1, [%rd5];
	st.shared.f32 	[%r5], %f1;
	bra.uni 	$L__BB0_3;
$L__BB0_2:
	mov.b32 	%r11, 0;
	st.shared.u32 	[%r5], %r11;
$L__BB0_3:
	bar.sync 	0;
	setp.lt.u32 	%p2, %r15, 2;
	@%p2 bra 	$L__BB0_7;
$L__BB0_4:
	shr.u32 	%r7, %r15, 1;
	setp.ge.u32 	%p3, %r1, %r7;
	add.s32 	%r12, %r7, %r4;
	setp.ge.s32 	%p4, %r12, %r8;
	or.pred  	%p5, %p3, %p4;
	@%p5 bra 	$L__BB0_6;
	shl.b32 	%r13, %r7, 2;
	add.s32 	%r14, %r5, %r13;
	ld.shared.f32 	%f2, [%r14];
	ld.shared.f32 	%f3, [%r5];
	add.f32 	%f4, %f2, %f3;
	st.shared.f32 	[%r5], %f4;
$L__BB0_6:
	bar.sync 	0;
	setp.gt.u32 	%p6, %r15, 3;
	mov.u32 	%r15, %r7;
	@%p6 bra 	$L__BB0_4;
$L__BB0_7:
	setp.ne.s32 	%p7, %r1, 0;
	@%p7 bra 	$L__BB0_9;
	ld.shared.f32 	%f5, [shared_data];
	cvta.to.global.u64 	%rd6, %rd2;
	mul.wide.u32 	%rd7, %r2, 4;
	add.s64 	%rd8, %rd6, %rd7;
	st.global.f32 	[%rd8], %f5;
$L__BB0_9:
	ret;

}


// ===== COMPILED SASS (sm_100) =====

	.target	sm_100

	.elftype	@"ET_EXEC"


//--------------------- .note.nv.tkinfo           --------------------------
	.section	.note.nv.tkinfo,"",@"SHT_NOTE"
	.sectionflags	@"SHF_NOTE_NV_TKINFO"
	.tkinfo
        /*0018*/ 	.word	0x00000002
        /*0030*/ 	.string	""
        /*0030*/ 	.string	"ptxas"
        /*0030*/ 	.string	"Cuda compilation tools, release 13.0, V13.0.88"
        /*0030*/ 	.string	"Build cuda_13.0.r13.0/compiler.36424714_0"
        /*0030*/ 	.string	"-arch sm_100 -m 64 "



//--------------------- .note.nv.cuinfo           --------------------------
	.section	.note.nv.cuinfo,"",@"SHT_NOTE"
	.sectionflags	@"SHF_NOTE_NV_CUINFO"
        /*0018*/ 	.short	0x0002
        /*001a*/ 	.short	0x0064
        /*001c*/ 	.short	0x0082
	.zero		2


//--------------------- .nv.info                  --------------------------
	.section	.nv.info,"",@"SHT_CUDA_INFO"
	.align	4


	//----- nvinfo : EIATTR_REGCOUNT
	.align		4
        /*0000*/ 	.byte	0x04, 0x2f
        /*0002*/ 	.short	(.L_1 - .L_0)
	.align		4
.L_0:
        /*0004*/ 	.word	index@(_Z13sum_reductionPfS_i)
        /*0008*/ 	.word	0x0000000c


	//----- nvinfo : EIATTR_FRAME_SIZE
	.align		4
.L_1:
        /*000c*/ 	.byte	0x04, 0x11
        /*000e*/ 	.short	(.L_3 - .L_2)
	.align		4
.L_2:
        /*0010*/ 	.word	index@(_Z13sum_reductionPfS_i)
        /*0014*/ 	.word	0x00000000


	//----- nvinfo : EIATTR_MIN_STACK_SIZE
	.align		4
.L_3:
        /*0018*/ 	.byte	0x04, 0x12
        /*001a*/ 	.short	(.L_5 - .L_4)
	.align		4
.L_4:
        /*001c*/ 	.word	index@(_Z13sum_reductionPfS_i)
        /*0020*/ 	.word	0x00000000
.L_5:


//--------------------- .nv.compat                --------------------------
	.section	.nv.compat,"",@"SHT_CUDA_COMPAT_INFO"
	.align	4
        /*0000*/ 	.byte	0x02, 0x09, 0x00, 0x00, 0x02, 0x02, 0x01, 0x00, 0x02, 0x05, 0x05, 0x00, 0x03, 0x07, 0x01, 0x01
        /*0010*/ 	.byte	0x02, 0x03, 0x00, 0x00, 0x02, 0x06, 0x01, 0x00, 0x04, 0x0b, 0x08, 0x00, 0x09, 0x00, 0x00, 0x00
        /*0020*/ 	.byte	0x00, 0x00, 0x00, 0x00


//--------------------- .nv.info._Z13sum_reductionPfS_i --------------------------
	.section	.nv.info._Z13sum_reductionPfS_i,"",@"SHT_CUDA_INFO"
	.sectionflags	@""
	.align	4


	//----- nvinfo : EIATTR_CUDA_API_VERSION
	.align		4
        /*0000*/ 	.byte	0x04, 0x37
        /*0002*/ 	.short	(.L_7 - .L_6)
.L_6:
        /*0004*/ 	.word	0x00000082


	//----- nvinfo : EIATTR_KPARAM_INFO
	.align		4
.L_7:
        /*0008*/ 	.byte	0x04, 0x17
        /*000a*/ 	.short	(.L_9 - .L_8)
.L_8:
        /*000c*/ 	.word	0x00000000
        /*0010*/ 	.short	0x0002
        /*0012*/ 	.short	0x0010
        /*0014*/ 	.byte	0x00, 0xf0, 0x11, 0x00


	//----- nvinfo : EIATTR_KPARAM_INFO
	.align		4
.L_9:
        /*0018*/ 	.byte	0x04, 0x17
        /*001a*/ 	.short	(.L_11 - .L_10)
.L_10:
        /*001c*/ 	.word	0x00000000
        /*0020*/ 	.short	0x0001
        /*0022*/ 	.short	0x0008
        /*0024*/ 	.byte	0x00, 0xf5, 0x21, 0x00


	//----- nvinfo : EIATTR_KPARAM_INFO
	.align		4
.L_11:
        /*0028*/ 	.byte	0x04, 0x17
        /*002a*/ 	.short	(.L_13 - .L_12)
.L_12:
        /*002c*/ 	.word	0x00000000
        /*0030*/ 	.short	0x0000
        /*0032*/ 	.short	0x0000
        /*0034*/ 	.byte	0x00, 0xf5, 0x21, 0x00


	//----- nvinfo : EIATTR_SPARSE_MMA_MASK
	.align		4
.L_13:
        /*0038*/ 	.byte	0x03, 0x50
        /*003a*/ 	.short	0x0000


	//----- nvinfo : EIATTR_MAXREG_COUNT
	.align		4
        /*003c*/ 	.byte	0x03, 0x1b
        /*003e*/ 	.short	0x00ff


	//----- nvinfo : EIATTR_NUM_BARRIERS
	.align		4
        /*0040*/ 	.byte	0x02, 0x4c
        /*0042*/ 	.byte	0x01
	.zero		1


	//----- nvinfo : EIATTR_MERCURY_ISA_VERSION
	.align		4
        /*0044*/ 	.byte	0x03, 0x5f
        /*0046*/ 	.short	0x0101


	//----- nvinfo : EIATTR_VRC_CTA_INIT_COUNT
	.align		4
        /*0048*/ 	.byte	0x02, 0x4a
	.zero		1
	.zero		1


	//----- nvinfo : EIATTR_EXIT_INSTR_OFFSETS
	.align		4
        /*004c*/ 	.byte	0x04, 0x1c
        /*004e*/ 	.short	(.L_15 - .L_14)


	//   ....[0]....
.L_14:
        /*0050*/ 	.word	0x00000250


	//   ....[1]....
        /*0054*/ 	.word	0x000002d0


	//----- nvinfo : EIATTR_CBANK_PARAM_SIZE
	.align		4
.L_15:
        /*0058*/ 	.byte	0x03, 0x19
        /*005a*/ 	.short	0x0014


	//----- nvinfo : EIATTR_PARAM_CBANK
	.align		4
        /*005c*/ 	.byte	0x04, 0x0a
        /*005e*/ 	.short	(.L_17 - .L_16)
	.align		4
.L_16:
        /*0060*/ 	.word	index@(.nv.constant0._Z13sum_reductionPfS_i)
        /*0064*/ 	.short	0x0380
        /*0066*/ 	.short	0x0014


	//----- nvinfo : EIATTR_SW_WAR
	.align		4
.L_17:
        /*0068*/ 	.byte	0x04, 0x36
        /*006a*/ 	.short	(.L_19 - .L_18)
.L_18:
        /*006c*/ 	.word	0x00000008
.L_19:


//--------------------- .nv.callgraph             --------------------------
	.section	.nv.callgraph,"",@"SHT_CUDA_CALLGRAPH"
	.align	4
	.sectionentsize	8
	.align		4
        /*0000*/ 	.word	0x00000000
	.align		4
        /*0004*/ 	.word	0xffffffff
	.align		4
        /*0008*/ 	.word	0x00000000
	.align		4
        /*000c*/ 	.word	0xfffffffe
	.align		4
        /*0010*/ 	.word	0x00000000
	.align		4
        /*0014*/ 	.word	0xfffffffd
	.align		4
        /*0018*/ 	.word	0x00000000
	.align		4
        /*001c*/ 	.word	0xfffffffc


//--------------------- .text._Z13sum_reductionPfS_i --------------------------
	.section	.text._Z13sum_reductionPfS_i,"ax",@progbits
	.align	128
        .global         _Z13sum_reductionPfS_i
        .type           _Z13sum_reductionPfS_i,@function
        .size           _Z13sum_reductionPfS_i,(.L_x_3 - _Z13sum_reductionPfS_i)
        .other          _Z13sum_reductionPfS_i,@"STO_CUDA_ENTRY STV_DEFAULT"
_Z13sum_reductionPfS_i:
.text._Z13sum_reductionPfS_i:
[----:B------:R-:W-:Y:S01]  /*0000*/  LDC R1, c[0x0][0x37c] ;  /* 0x0000df00ff017b82 */ /* 0x000fe20000000800 */
[----:B------:R-:W0:Y:S01]  /*0010*/  S2R R6, SR_TID.X ;  /* 0x0000000000067919 */ /* 0x000e220000002100 */
[----:B------:R-:W0:Y:S01]  /*0020*/  LDCU UR8, c[0x0][0x360] ;  /* 0x00006c00ff0877ac */ /* 0x000e220008000800 */
[----:B------:R-:W0:Y:S01]  /*0030*/  S2R R7, SR_CTAID.X ;  /* 0x0000000000077919 */ /* 0x000e220000002500 */
[----:B------:R-:W1:Y:S01]  /*0040*/  LDCU UR4, c[0x0][0x390] ;  /* 0x00007200ff0477ac */ /* 0x000e620008000800 */
[----:B------:R-:W2:Y:S01]  /*0050*/  LDCU.64 UR6, c[0x0][0x358] ;  /* 0x00006b00ff0677ac */ /* 0x000ea20008000a00 */
[----:B0-----:R-:W-:-:S05]  /*0060*/  IMAD R5, R7, UR8, R6 ;  /* 0x0000000807057c24 */ /* 0x001fca000f8e0206 */
[----:B-1----:R-:W-:-:S13]  /*0070*/  ISETP.GE.AND P0, PT, R5, UR4, PT ;  /* 0x0000000405007c0c */ /* 0x002fda000bf06270 */
[----:B------:R-:W0:Y:S02]  /*0080*/  @!P0 LDC.64 R2, c[0x0][0x380] ;  /* 0x0000e000ff028b82 */ /* 0x000e240000000a00 */
[----:B0-----:R-:W-:-:S06]  /*0090*/  @!P0 IMAD.WIDE R2, R5, 0x4, R2 ;  /* 0x0000000405028825 */ /* 0x001fcc00078e0202 */
[----:B--2---:R-:W2:Y:S01]  /*00a0*/  @!P0 LDG.E R3, desc[UR6][R2.64] ;  /* 0x0000000602038981 */ /* 0x004ea2000c1e1900 */
[----:B------:R-:W0:Y:S01]  /*00b0*/  S2UR UR5, SR_CgaCtaId ;  /* 0x00000000000579c3 */ /* 0x000e220000008800 */
[----:B------:R-:W-:Y:S01]  /*00c0*/  IMAD.U32 R4, RZ, RZ, UR8 ;  /* 0x00000008ff047e24 */ /* 0x000fe2000f8e00ff */
[----:B------:R-:W-:Y:S01]  /*00d0*/  UMOV UR4, 0x400 ;  /* 0x0000040000047882 */ /* 0x000fe20000000000 */
[----:B------:R-:W-:-:S03]  /*00e0*/  ISETP.NE.AND P1, PT, R6, RZ, PT ;  /* 0x000000ff0600720c */ /* 0x000fc60003f25270 */
[----:B------:R-:W-:Y:S01]  /*00f0*/  ISETP.GE.U32.AND P2, PT, R4, 0x2, PT ;  /* 0x000000020400780c */ /* 0x000fe20003f46070 */
[----:B0-----:R-:W-:-:S06]  /*0100*/  ULEA UR4, UR5, UR4, 0x18 ;  /* 0x0000000405047291 */ /* 0x001fcc000f8ec0ff */
[----:B------:R-:W-:-:S05]  /*0110*/  LEA R0, R6, UR4, 0x2 ;  /* 0x0000000406007c11 */ /* 0x000fca000f8e10ff */
[----:B--2---:R0:W-:Y:S04]  /*0120*/  @!P0 STS [R0], R3 ;  /* 0x0000000300008388 */ /* 0x0041e80000000800 */
[----:B------:R0:W-:Y:S01]  /*0130*/  @P0 STS [R0], RZ ;  /* 0x000000ff00000388 */ /* 0x0001e20000000800 */
[----:B------:R-:W-:Y:S06]  /*0140*/  BAR.SYNC.DEFER_BLOCKING 0x0 ;  /* 0x0000000000007b1d */ /* 0x000fec0000010000 */
[----:B------:R-:W-:Y:S05]  /*0150*/  @!P2 BRA `(.L_x_0) ;  /* 0x00000000003ca947 */ /* 0x000fea0003800000 */
[----:B------:R-:W1:Y:S01]  /*0160*/  LDCU UR4, c[0x0][0x390] ;  /* 0x00007200ff0477ac */ /* 0x000e620008000800 */
[----:B------:R-:W-:Y:S01]  /*0170*/  NOP ;  /* 0x0000000000007918 */ /* 0x000fe20000000000 */
.L_x_1:
[----:B------:R-:W-:-:S05]  /*0180*/  SHF.R.U32.HI R9, RZ, 0x1, R4 ;  /* 0x00000001ff097819 */ /* 0x000fca0000011604 */
[----:B------:R-:W-:-:S05]  /*0190*/  IMAD.IADD R2, R5, 0x1, R9 ;  /* 0x0000000105027824 */ /* 0x000fca00078e0209 */
[----:B-1----:R-:W-:-:S04]  /*01a0*/  ISETP.GE.AND P0, PT, R2, UR4, PT ;  /* 0x0000000402007c0c */ /* 0x002fc8000bf06270 */
[----:B------:R-:W-:-:S13]  /*01b0*/  ISETP.GE.U32.OR P0, PT, R6, R9, P0 ;  /* 0x000000090600720c */ /* 0x000fda0000706470 */
[----:B------:R-:W-:Y:S01]  /*01c0*/  @!P0 IMAD R2, R9, 0x4, R0 ;  /* 0x0000000409028824 */ /* 0x000fe200078e0200 */
[----:B0-----:R-:W-:Y:S05]  /*01d0*/  @!P0 LDS R3, [R0] ;  /* 0x0000000000038984 */ /* 0x001fea0000000800 */
[----:B------:R-:W0:Y:S02]  /*01e0*/  @!P0 LDS R2, [R2] ;  /* 0x0000000002028984 */ /* 0x000e240000000800 */
[----:B0-----:R-:W-:-:S05]  /*01f0*/  @!P0 FADD R3, R2, R3 ;  /* 0x0000000302038221 */ /* 0x001fca0000000000 */
[----:B------:R2:W-:Y:S01]  /*0200*/  @!P0 STS [R0], R3 ;  /* 0x0000000300008388 */ /* 0x0005e20000000800 */
[----:B------:R-:W-:Y:S01]  /*0210*/  BAR.SYNC.DEFER_BLOCKING 0x0 ;  /* 0x0000000000007b1d */ /* 0x000fe20000010000 */
[----:B------:R-:W-:Y:S01]  /*0220*/  ISETP.GT.U32.AND P0, PT, R4, 0x3, PT ;  /* 0x000000030400780c */ /* 0x000fe20003f04070 */
[----:B------:R-:W-:-:S12]  /*0230*/  IMAD.MOV.U32 R4, RZ, RZ, R9 ;  /* 0x000000ffff047224 */ /* 0x000fd800078e0009 */
[----:B--2---:R-:W-:Y:S05]  /*0240*/  @P0 BRA `(.L_x_1) ;  /* 0xfffffffc00cc0947 */ /* 0x004fea000383ffff */
.L_x_0:
[----:B------:R-:W-:Y:S05]  /*0250*/  @P1 EXIT ;  /* 0x000000000000194d */ /* 0x000fea0003800000 */
[----:B------:R-:W1:Y:S01]  /*0260*/  S2UR UR5, SR_CgaCtaId ;  /* 0x00000000000579c3 */ /* 0x000e620000008800 */
[----:B------:R-:W-:-:S07]  /*0270*/  UMOV UR4, 0x400 ;  /* 0x0000040000047882 */ /* 0x000fce0000000000 */
[----:B0-----:R-:W0:Y:S01]  /*0280*/  LDC.64 R2, c[0x0][0x388] ;  /* 0x0000e200ff027b82 */ /* 0x001e220000000a00 */
[----:B-1----:R-:W-:Y:S01]  /*0290*/  ULEA UR4, UR5, UR4, 0x18 ;  /* 0x0000000405047291 */ /* 0x002fe2000f8ec0ff */
[----:B0-----:R-:W-:-:S08]  /*02a0*/  IMAD.WIDE.U32 R2, R7, 0x4, R2 ;  /* 0x0000000407027825 */ /* 0x001fd000078e0002 */
[----:B------:R-:W0:Y:S04]  /*02b0*/  LDS R5, [UR4] ;  /* 0x00000004ff057984 */ /* 0x000e280008000800 */
[----:B0-----:R-:W-:Y:S01]  /*02c0*/  STG.E desc[UR6][R2.64], R5 ;  /* 0x0000000502007986 */ /* 0x001fe2000c101906 */
[----:B------:R-:W-:Y:S05]  /*02d0*/  EXIT ;  /* 0x000000000000794d */ /* 0x000fea0003800000 */
.L_x_2:
[----:B------:R-:W-:-:S00]  /*02e0*/  BRA `(.L_x_2) ;  /* 0xfffffffc00fc7947 */ /* 0x000fc0000383ffff */
[----:B------:R-:W-:-:S00]  /*02f0*/  NOP ;  /* 0x0000000000007918 */ /* 0x000fc00000000000 */
        /* <DEDUP_REMOVED lines=8> */
.L_x_3:


//--------------------- .nv.shared._Z13sum_reductionPfS_i --------------------------
	.section	.nv.shared._Z13sum_reductionPfS_i,"aw",@nobits
	.sectionflags	@""
	.align	16
	.zero		1024


//--------------------- .nv.shared.reserved.0     --------------------------
	.section	.nv.shared.reserved.0,"aw",@nobits
	.weak		__nv_reservedSMEM_offset_0_alias
	.size		__nv_reservedSMEM_offset_0_alias, 0, 64
	.other		__nv_reservedSMEM_offset_0_alias,@"STO_CUDA_RESERVED_SHARED STV_DEFAULT"
__nv_reservedSMEM_offset_0_alias:
	.zero		0
	.zero		64


//--------------------- .nv.constant0._Z13sum_reductionPfS_i --------------------------
	.section	.nv.constant0._Z13sum_reductionPfS_i,"a",@progbits
	.sectionflags	@""
	.align	4
.nv.constant0._Z13sum_reductionPfS_i:
	.zero		916


//--------------------- SYMBOLS --------------------------

	.type		.nv.reservedSmem.offset0,@object
	.size		.nv.reservedSmem.offset0,0x4
	.type		.nv.reservedSmem.cap,@object
	.size		.nv.reservedSmem.cap,0x4
